//
// Generated by NVIDIA NVVM Compiler
//
// Compiler Build ID: CL-36424714
// Cuda compilation tools, release 13.0, V13.0.88
// Based on NVVM 20.0.0
//

.version 9.0
.target sm_100
.address_size 64

	// .globl	_Z12tauSelectionPfPbS0_S_iiii

.visible .entry _Z12tauSelectionPfPbS0_S_iiii(
	.param .u64 .ptr .align 1 _Z12tauSelectionPfPbS0_S_iiii_param_0,
	.param .u64 .ptr .align 1 _Z12tauSelectionPfPbS0_S_iiii_param_1,
	.param .u64 .ptr .align 1 _Z12tauSelectionPfPbS0_S_iiii_param_2,
	.param .u64 .ptr .align 1 _Z12tauSelectionPfPbS0_S_iiii_param_3,
	.param .u32 _Z12tauSelectionPfPbS0_S_iiii_param_4,
	.param .u32 _Z12tauSelectionPfPbS0_S_iiii_param_5,
	.param .u32 _Z12tauSelectionPfPbS0_S_iiii_param_6,
	.param .u32 _Z12tauSelectionPfPbS0_S_iiii_param_7
)
{
	.reg .pred 	%p<36>;
	.reg .b16 	%rs<7>;
	.reg .b32 	%r<48>;
	.reg .b32 	%f<119>;
	.reg .b64 	%rd<20>;
	.reg .b64 	%fd<22>;

	ld.param.u64 	%rd8, [_Z12tauSelectionPfPbS0_S_iiii_param_0];
	ld.param.u64 	%rd9, [_Z12tauSelectionPfPbS0_S_iiii_param_2];
	ld.param.u32 	%r24, [_Z12tauSelectionPfPbS0_S_iiii_param_4];
	ld.param.u32 	%r21, [_Z12tauSelectionPfPbS0_S_iiii_param_5];
	ld.param.u32 	%r22, [_Z12tauSelectionPfPbS0_S_iiii_param_6];
	ld.param.u32 	%r23, [_Z12tauSelectionPfPbS0_S_iiii_param_7];
	cvta.to.global.u64 	%rd1, %rd9;
	cvta.to.global.u64 	%rd2, %rd8;
	mov.u32 	%r25, %ctaid.x;
	mov.u32 	%r26, %ntid.x;
	mov.u32 	%r27, %tid.x;
	mad.lo.s32 	%r1, %r25, %r26, %r27;
	mul.lo.s32 	%r2, %r24, %r1;
	mul.wide.s32 	%rd10, %r2, 4;
	add.s64 	%rd3, %rd2, %rd10;
	ld.global.f32 	%f51, [%rd3];
	setp.leu.f32 	%p1, %f51, 0f00000000;
	@%p1 bra 	$L__BB0_35;
	mul.lo.s32 	%r3, %r23, %r1;
	add.s32 	%r4, %r2, %r21;
	add.s32 	%r5, %r22, %r2;
	setp.gt.s32 	%p2, %r23, 0;
	@%p2 bra 	$L__BB0_4;
	mov.b32 	%r47, 0;
$L__BB0_3:
	add.s32 	%r29, %r47, %r3;
	cvt.s64.s32 	%rd11, %r29;
	add.s64 	%rd12, %rd1, %rd11;
	mov.b16 	%rs1, 0;
	st.global.u8 	[%rd12], %rs1;
	add.s32 	%r47, %r47, 1;
	cvt.rn.f32.u32 	%f52, %r47;
	ld.global.f32 	%f53, [%rd3];
	setp.gt.f32 	%p3, %f53, %f52;
	@%p3 bra 	$L__BB0_3;
	bra.uni 	$L__BB0_35;
$L__BB0_4:
	and.b32  	%r6, %r23, 3;
	and.b32  	%r7, %r23, 2147483644;
	and.b32  	%r8, %r23, 1;
	neg.s32 	%r9, %r7;
	add.s64 	%rd4, %rd2, 36;
	mov.b32 	%r42, 0;
$L__BB0_5:
	setp.lt.u32 	%p4, %r23, 4;
	mad.lo.s32 	%r32, %r42, 11, %r4;
	mul.wide.s32 	%rd13, %r32, 4;
	add.s64 	%rd5, %rd2, %rd13;
	ld.global.f32 	%f1, [%rd5+4];
	ld.global.f32 	%f2, [%rd5+8];
	mov.f32 	%f111, 0f461C3C00;
	mov.b32 	%r46, 0;
	@%p4 bra 	$L__BB0_20;
	mov.f32 	%f111, 0f461C3C00;
	mov.u32 	%r43, %r5;
	mov.u32 	%r44, %r9;
$L__BB0_7:
	.pragma "nounroll";
	mul.wide.s32 	%rd14, %r43, 4;
	add.s64 	%rd6, %rd4, %rd14;
	ld.global.f32 	%f4, [%rd6+-32];
	ld.global.f32 	%f57, [%rd6+-28];
	sub.f32 	%f5, %f57, %f2;
	cvt.f64.f32 	%fd1, %f5;
	setp.ltu.f64 	%p5, %fd1, 0d400921FB54442D18;
	@%p5 bra 	$L__BB0_9;
	add.f64 	%fd8, %fd1, 0dC01921FB54442D18;
	cvt.rn.f32.f64 	%f107, %fd8;
	bra.uni 	$L__BB0_10;
$L__BB0_9:
	setp.lt.f64 	%p6, %fd1, 0dC00921FB54442D18;
	add.f64 	%fd9, %fd1, 0d401921FB54442D18;
	cvt.rn.f32.f64 	%f58, %fd9;
	selp.f32 	%f107, %f58, %f5, %p6;
$L__BB0_10:
	sub.f32 	%f59, %f4, %f1;
	mul.f32 	%f60, %f107, %f107;
	fma.rn.f32 	%f61, %f59, %f59, %f60;
	sqrt.rn.f32 	%f62, %f61;
	min.f32 	%f9, %f62, %f111;
	ld.global.f32 	%f10, [%rd6+-16];
	ld.global.f32 	%f63, [%rd6+-12];
	sub.f32 	%f11, %f63, %f2;
	cvt.f64.f32 	%fd2, %f11;
	setp.ltu.f64 	%p7, %fd2, 0d400921FB54442D18;
	@%p7 bra 	$L__BB0_12;
	add.f64 	%fd10, %fd2, 0dC01921FB54442D18;
	cvt.rn.f32.f64 	%f108, %fd10;
	bra.uni 	$L__BB0_13;
$L__BB0_12:
	setp.lt.f64 	%p8, %fd2, 0dC00921FB54442D18;
	add.f64 	%fd11, %fd2, 0d401921FB54442D18;
	cvt.rn.f32.f64 	%f64, %fd11;
	selp.f32 	%f108, %f64, %f11, %p8;
$L__BB0_13:
	sub.f32 	%f65, %f10, %f1;
	mul.f32 	%f66, %f108, %f108;
	fma.rn.f32 	%f67, %f65, %f65, %f66;
	sqrt.rn.f32 	%f68, %f67;
	min.f32 	%f15, %f68, %f9;
	ld.global.f32 	%f16, [%rd6];
	ld.global.f32 	%f69, [%rd6+4];
	sub.f32 	%f17, %f69, %f2;
	cvt.f64.f32 	%fd3, %f17;
	setp.ltu.f64 	%p9, %fd3, 0d400921FB54442D18;
	@%p9 bra 	$L__BB0_15;
	add.f64 	%fd12, %fd3, 0dC01921FB54442D18;
	cvt.rn.f32.f64 	%f109, %fd12;
	bra.uni 	$L__BB0_16;
$L__BB0_15:
	setp.lt.f64 	%p10, %fd3, 0dC00921FB54442D18;
	add.f64 	%fd13, %fd3, 0d401921FB54442D18;
	cvt.rn.f32.f64 	%f70, %fd13;
	selp.f32 	%f109, %f70, %f17, %p10;
$L__BB0_16:
	sub.f32 	%f71, %f16, %f1;
	mul.f32 	%f72, %f109, %f109;
	fma.rn.f32 	%f73, %f71, %f71, %f72;
	sqrt.rn.f32 	%f74, %f73;
	min.f32 	%f21, %f74, %f15;
	ld.global.f32 	%f22, [%rd6+16];
	ld.global.f32 	%f75, [%rd6+20];
	sub.f32 	%f23, %f75, %f2;
	cvt.f64.f32 	%fd4, %f23;
	setp.ltu.f64 	%p11, %fd4, 0d400921FB54442D18;
	@%p11 bra 	$L__BB0_18;
	add.f64 	%fd14, %fd4, 0dC01921FB54442D18;
	cvt.rn.f32.f64 	%f110, %fd14;
	bra.uni 	$L__BB0_19;
$L__BB0_18:
	setp.lt.f64 	%p12, %fd4, 0dC00921FB54442D18;
	add.f64 	%fd15, %fd4, 0d401921FB54442D18;
	cvt.rn.f32.f64 	%f76, %fd15;
	selp.f32 	%f110, %f76, %f23, %p12;
$L__BB0_19:
	sub.f32 	%f77, %f22, %f1;
	mul.f32 	%f78, %f110, %f110;
	fma.rn.f32 	%f79, %f77, %f77, %f78;
	sqrt.rn.f32 	%f80, %f79;
	min.f32 	%f111, %f80, %f21;
	add.s32 	%r44, %r44, 4;
	add.s32 	%r43, %r43, 16;
	setp.ne.s32 	%p13, %r44, 0;
	mov.u32 	%r46, %r7;
	@%p13 bra 	$L__BB0_7;
$L__BB0_20:
	setp.eq.s32 	%p14, %r6, 0;
	@%p14 bra 	$L__BB0_34;
	setp.eq.s32 	%p15, %r6, 1;
	@%p15 bra 	$L__BB0_29;
	shl.b32 	%r33, %r46, 2;
	add.s32 	%r34, %r5, %r33;
	mul.wide.s32 	%rd15, %r34, 4;
	add.s64 	%rd7, %rd2, %rd15;
	ld.global.f32 	%f30, [%rd7+4];
	ld.global.f32 	%f82, [%rd7+8];
	sub.f32 	%f31, %f82, %f2;
	cvt.f64.f32 	%fd5, %f31;
	setp.ltu.f64 	%p16, %fd5, 0d400921FB54442D18;
	@%p16 bra 	$L__BB0_24;
	add.f64 	%fd16, %fd5, 0dC01921FB54442D18;
	cvt.rn.f32.f64 	%f113, %fd16;
	bra.uni 	$L__BB0_25;
$L__BB0_24:
	setp.lt.f64 	%p17, %fd5, 0dC00921FB54442D18;
	add.f64 	%fd17, %fd5, 0d401921FB54442D18;
	cvt.rn.f32.f64 	%f83, %fd17;
	selp.f32 	%f113, %f83, %f31, %p17;
$L__BB0_25:
	sub.f32 	%f84, %f30, %f1;
	mul.f32 	%f85, %f113, %f113;
	fma.rn.f32 	%f86, %f84, %f84, %f85;
	sqrt.rn.f32 	%f87, %f86;
	min.f32 	%f35, %f87, %f111;
	ld.global.f32 	%f36, [%rd7+20];
	ld.global.f32 	%f88, [%rd7+24];
	sub.f32 	%f37, %f88, %f2;
	cvt.f64.f32 	%fd6, %f37;
	setp.ltu.f64 	%p18, %fd6, 0d400921FB54442D18;
	@%p18 bra 	$L__BB0_27;
	add.f64 	%fd18, %fd6, 0dC01921FB54442D18;
	cvt.rn.f32.f64 	%f114, %fd18;
	bra.uni 	$L__BB0_28;
$L__BB0_27:
	setp.lt.f64 	%p19, %fd6, 0dC00921FB54442D18;
	add.f64 	%fd19, %fd6, 0d401921FB54442D18;
	cvt.rn.f32.f64 	%f89, %fd19;
	selp.f32 	%f114, %f89, %f37, %p19;
$L__BB0_28:
	sub.f32 	%f90, %f36, %f1;
	mul.f32 	%f91, %f114, %f114;
	fma.rn.f32 	%f92, %f90, %f90, %f91;
	sqrt.rn.f32 	%f93, %f92;
	min.f32 	%f111, %f93, %f35;
	add.s32 	%r46, %r46, 2;
$L__BB0_29:
	setp.eq.s32 	%p20, %r8, 0;
	@%p20 bra 	$L__BB0_34;
	shl.b32 	%r35, %r46, 2;
	add.s32 	%r36, %r5, %r35;
	mul.wide.s32 	%rd16, %r36, 4;
	add.s64 	%rd17, %rd2, %rd16;
	ld.global.f32 	%f94, [%rd17+4];
	ld.global.f32 	%f95, [%rd17+8];
	sub.f32 	%f44, %f94, %f1;
	sub.f32 	%f45, %f95, %f2;
	cvt.f64.f32 	%fd7, %f45;
	setp.ltu.f64 	%p21, %fd7, 0d400921FB54442D18;
	@%p21 bra 	$L__BB0_32;
	add.f64 	%fd20, %fd7, 0dC01921FB54442D18;
	cvt.rn.f32.f64 	%f117, %fd20;
	bra.uni 	$L__BB0_33;
$L__BB0_32:
	setp.lt.f64 	%p22, %fd7, 0dC00921FB54442D18;
	add.f64 	%fd21, %fd7, 0d401921FB54442D18;
	cvt.rn.f32.f64 	%f96, %fd21;
	selp.f32 	%f117, %f96, %f45, %p22;
$L__BB0_33:
	mul.f32 	%f97, %f117, %f117;
	fma.rn.f32 	%f98, %f44, %f44, %f97;
	sqrt.rn.f32 	%f99, %f98;
	min.f32 	%f111, %f99, %f111;
$L__BB0_34:
	setp.lt.f32 	%p23, %f111, 0f3ECCCCCD;
	add.s32 	%r37, %r42, %r3;
	cvt.s64.s32 	%rd18, %r37;
	add.s64 	%rd19, %rd1, %rd18;
	selp.u16 	%rs2, 1, 0, %p23;
	st.global.u8 	[%rd19], %rs2;
	ld.global.f32 	%f100, [%rd5+28];
	cvt.rzi.s32.f32 	%r38, %f100;
	setp.ne.s32 	%p24, %r38, 0;
	and.pred  	%p25, %p24, %p23;
	selp.u16 	%rs3, 1, 0, %p25;
	st.global.u8 	[%rd19], %rs3;
	ld.global.f32 	%f101, [%rd5+32];
	cvt.rzi.s32.f32 	%r39, %f101;
	setp.ne.s32 	%p27, %r39, 0;
	and.pred  	%p28, %p27, %p25;
	selp.u16 	%rs4, 1, 0, %p28;
	st.global.u8 	[%rd19], %rs4;
	ld.global.f32 	%f102, [%rd5+36];
	cvt.rzi.s32.f32 	%r40, %f102;
	setp.ne.s32 	%p30, %r40, 0;
	and.pred  	%p31, %p30, %p28;
	selp.u16 	%rs5, 1, 0, %p31;
	st.global.u8 	[%rd19], %rs5;
	ld.global.f32 	%f103, [%rd5+40];
	cvt.rzi.s32.f32 	%r41, %f103;
	setp.ne.s32 	%p33, %r41, 0;
	and.pred  	%p34, %p33, %p31;
	selp.u16 	%rs6, 1, 0, %p34;
	st.global.u8 	[%rd19], %rs6;
	add.s32 	%r42, %r42, 1;
	cvt.rn.f32.u32 	%f104, %r42;
	ld.global.f32 	%f105, [%rd3];
	setp.gt.f32 	%p35, %f105, %f104;
	@%p35 bra 	$L__BB0_5;
$L__BB0_35:
	ret;

}


// ===== COMPILED SASS (sm_100) =====

	.target	sm_100

	.elftype	@"ET_EXEC"


//--------------------- .note.nv.tkinfo           --------------------------
	.section	.note.nv.tkinfo,"",@"SHT_NOTE"
	.sectionflags	@"SHF_NOTE_NV_TKINFO"
	.tkinfo
        /*0018*/ 	.word	0x00000002
        /*0030*/ 	.string	""
        /*0030*/ 	.string	"ptxas"
        /*0030*/ 	.string	"Cuda compilation tools, release 13.0, V13.0.88"
        /*0030*/ 	.string	"Build cuda_13.0.r13.0/compiler.36424714_0"
        /*0030*/ 	.string	"-arch sm_100 -m 64 "



//--------------------- .note.nv.cuinfo           --------------------------
	.section	.note.nv.cuinfo,"",@"SHT_NOTE"
	.sectionflags	@"SHF_NOTE_NV_CUINFO"
        /*0018*/ 	.short	0x0002
        /*001a*/ 	.short	0x0064
        /*001c*/ 	.short	0x0082
	.zero		2


//--------------------- .nv.info                  --------------------------
	.section	.nv.info,"",@"SHT_CUDA_INFO"
	.align	4


	//----- nvinfo : EIATTR_REGCOUNT
	.align		4
        /*0000*/ 	.byte	0x04, 0x2f
        /*0002*/ 	.short	(.L_1 - .L_0)
	.align		4
.L_0:
        /*0004*/ 	.word	index@(_Z12tauSelectionPfPbS0_S_iiii)
        /*0008*/ 	.word	0x0000001d


	//----- nvinfo : EIATTR_FRAME_SIZE
	.align		4
.L_1:
        /*000c*/ 	.byte	0x04, 0x11
        /*000e*/ 	.short	(.L_3 - .L_2)
	.align		4
.L_2:
        /*0010*/ 	.word	index@($__internal_0_$__cuda_sm20_sqrt_rn_f32_slowpath)
        /*0014*/ 	.word	0x00000000


	//----- nvinfo : EIATTR_FRAME_SIZE
	.align		4
.L_3:
        /*0018*/ 	.byte	0x04, 0x11
        /*001a*/ 	.short	(.L_5 - .L_4)
	.align		4
.L_4:
        /*001c*/ 	.word	index@(_Z12tauSelectionPfPbS0_S_iiii)
        /*0020*/ 	.word	0x00000000


	//----- nvinfo : EIATTR_MIN_STACK_SIZE
	.align		4
.L_5:
        /*0024*/ 	.byte	0x04, 0x12
        /*0026*/ 	.short	(.L_7 - .L_6)
	.align		4
.L_6:
        /*0028*/ 	.word	index@(_Z12tauSelectionPfPbS0_S_iiii)
        /*002c*/ 	.word	0x00000000
.L_7:


//--------------------- .nv.compat                --------------------------
	.section	.nv.compat,"",@"SHT_CUDA_COMPAT_INFO"
	.align	4
        /*0000*/ 	.byte	0x02, 0x09, 0x00, 0x00, 0x02, 0x02, 0x01, 0x00, 0x02, 0x05, 0x05, 0x00, 0x03, 0x07, 0x01, 0x01
        /*0010*/ 	.byte	0x02, 0x03, 0x00, 0x00, 0x02, 0x06, 0x01, 0x00, 0x04, 0x0b, 0x08, 0x00, 0x01, 0x00, 0x00, 0x00
        /*0020*/ 	.byte	0x00, 0x00, 0x00, 0x00


//--------------------- .nv.info._Z12tauSelectionPfPbS0_S_iiii --------------------------
	.section	.nv.info._Z12tauSelectionPfPbS0_S_iiii,"",@"SHT_CUDA_INFO"
	.sectionflags	@""
	.align	4


	//----- nvinfo : EIATTR_CUDA_API_VERSION
	.align		4
        /*0000*/ 	.byte	0x04, 0x37
        /*0002*/ 	.short	(.L_9 - .L_8)
.L_8:
        /*0004*/ 	.word	0x00000082


	//----- nvinfo : EIATTR_KPARAM_INFO
	.align		4
.L_9:
        /*0008*/ 	.byte	0x04, 0x17
        /*000a*/ 	.short	(.L_11 - .L_10)
.L_10:
        /*000c*/ 	.word	0x00000000
        /*0010*/ 	.short	0x0007
        /*0012*/ 	.short	0x002c
        /*0014*/ 	.byte	0x00, 0xf0, 0x11, 0x00


	//----- nvinfo : EIATTR_KPARAM_INFO
	.align		4
.L_11:
        /*0018*/ 	.byte	0x04, 0x17
        /*001a*/ 	.short	(.L_13 - .L_12)
.L_12:
        /*001c*/ 	.word	0x00000000
        /*0020*/ 	.short	0x0006
        /*0022*/ 	.short	0x0028
        /*0024*/ 	.byte	0x00, 0xf0, 0x11, 0x00


	//----- nvinfo : EIATTR_KPARAM_INFO
	.align		4
.L_13:
        /*0028*/ 	.byte	0x04, 0x17
        /*002a*/ 	.short	(.L_15 - .L_14)
.L_14:
        /*002c*/ 	.word	0x00000000
        /*0030*/ 	.short	0x0005
        /*0032*/ 	.short	0x0024
        /*0034*/ 	.byte	0x00, 0xf0, 0x11, 0x00


	//----- nvinfo : EIATTR_KPARAM_INFO
	.align		4
.L_15:
        /*0038*/ 	.byte	0x04, 0x17
        /*003a*/ 	.short	(.L_17 - .L_16)
.L_16:
        /*003c*/ 	.word	0x00000000
        /*0040*/ 	.short	0x0004
        /*0042*/ 	.short	0x0020
        /*0044*/ 	.byte	0x00, 0xf0, 0x11, 0x00


	//----- nvinfo : EIATTR_KPARAM_INFO
	.align		4
.L_17:
        /*0048*/ 	.byte	0x04, 0x17
        /*004a*/ 	.short	(.L_19 - .L_18)
.L_18:
        /*004c*/ 	.word	0x00000000
        /*0050*/ 	.short	0x0003
        /*0052*/ 	.short	0x0018
        /*0054*/ 	.byte	0x00, 0xf5, 0x21, 0x00


	//----- nvinfo : EIATTR_KPARAM_INFO
	.align		4
.L_19:
        /*0058*/ 	.byte	0x04, 0x17
        /*005a*/ 	.short	(.L_21 - .L_20)
.L_20:
        /*005c*/ 	.word	0x00000000
        /*0060*/ 	.short	0x0002
        /*0062*/ 	.short	0x0010
        /*0064*/ 	.byte	0x00, 0xf5, 0x21, 0x00


	//----- nvinfo : EIATTR_KPARAM_INFO
	.align		4
.L_21:
        /*0068*/ 	.byte	0x04, 0x17
        /*006a*/ 	.short	(.L_23 - .L_22)
.L_22:
        /*006c*/ 	.word	0x00000000
        /*0070*/ 	.short	0x0001
        /*0072*/ 	.short	0x0008
        /*0074*/ 	.byte	0x00, 0xf5, 0x21, 0x00


	//----- nvinfo : EIATTR_KPARAM_INFO
	.align		4
.L_23:
        /*0078*/ 	.byte	0x04, 0x17
        /*007a*/ 	.short	(.L_25 - .L_24)
.L_24:
        /*007c*/ 	.word	0x00000000
        /*0080*/ 	.short	0x0000
        /*0082*/ 	.short	0x0000
        /*0084*/ 	.byte	0x00, 0xf5, 0x21, 0x00


	//----- nvinfo : EIATTR_SPARSE_MMA_MASK
	.align		4
.L_25:
        /*0088*/ 	.byte	0x03, 0x50
        /*008a*/ 	.short	0x0000


	//----- nvinfo : EIATTR_MAXREG_COUNT
	.align		4
        /*008c*/ 	.byte	0x03, 0x1b
        /*008e*/ 	.short	0x00ff


	//----- nvinfo : EIATTR_MERCURY_ISA_VERSION
	.align		4
        /*0090*/ 	.byte	0x03, 0x5f
        /*0092*/ 	.short	0x0101


	//----- nvinfo : EIATTR_VRC_CTA_INIT_COUNT
	.align		4
        /*0094*/ 	.byte	0x02, 0x4a
	.zero		1
	.zero		1


	//----- nvinfo : EIATTR_EXIT_INSTR_OFFSETS
	.align		4
        /*0098*/ 	.byte	0x04, 0x1c
        /*009a*/ 	.short	(.L_27 - .L_26)


	//   ....[0]....
.L_26:
        /*009c*/ 	.word	0x000000c0


	//   ....[1]....
        /*00a0*/ 	.word	0x000001e0


	//   ....[2]....
        /*00a4*/ 	.word	0x000017b0


	//----- nvinfo : EIATTR_CRS_STACK_SIZE
	.align		4
.L_27:
        /*00a8*/ 	.byte	0x04, 0x1e
        /*00aa*/ 	.short	(.L_29 - .L_28)
.L_28:
        /*00ac*/ 	.word	0x00000000


	//----- nvinfo : EIATTR_CBANK_PARAM_SIZE
	.align		4
.L_29:
        /*00b0*/ 	.byte	0x03, 0x19
        /*00b2*/ 	.short	0x0030


	//----- nvinfo : EIATTR_PARAM_CBANK
	.align		4
        /*00b4*/ 	.byte	0x04, 0x0a
        /*00b6*/ 	.short	(.L_31 - .L_30)
	.align		4
.L_30:
        /*00b8*/ 	.word	index@(.nv.constant0._Z12tauSelectionPfPbS0_S_iiii)
        /*00bc*/ 	.short	0x0380
        /*00be*/ 	.short	0x0030


	//----- nvinfo : EIATTR_SW_WAR
	.align		4
.L_31:
        /*00c0*/ 	.byte	0x04, 0x36
        /*00c2*/ 	.short	(.L_33 - .L_32)
.L_32:
        /*00c4*/ 	.word	0x00000008
.L_33:


//--------------------- .nv.callgraph             --------------------------
	.section	.nv.callgraph,"",@"SHT_CUDA_CALLGRAPH"
	.align	4
	.sectionentsize	8
	.align		4
        /*0000*/ 	.word	0x00000000
	.align		4
        /*0004*/ 	.word	0xffffffff
	.align		4
        /*0008*/ 	.word	0x00000000
	.align		4
        /*000c*/ 	.word	0xfffffffe
	.align		4
        /*0010*/ 	.word	0x00000000
	.align		4
        /*0014*/ 	.word	0xfffffffd
	.align		4
        /*0018*/ 	.word	0x00000000
	.align		4
        /*001c*/ 	.word	0xfffffffc


//--------------------- .text._Z12tauSelectionPfPbS0_S_iiii --------------------------
	.section	.text._Z12tauSelectionPfPbS0_S_iiii,"ax",@progbits
	.align	128
        .global         _Z12tauSelectionPfPbS0_S_iiii
        .type           _Z12tauSelectionPfPbS0_S_iiii,@function
        .size           _Z12tauSelectionPfPbS0_S_iiii,(.L_x_30 - _Z12tauSelectionPfPbS0_S_iiii)
        .other          _Z12tauSelectionPfPbS0_S_iiii,@"STO_CUDA_ENTRY STV_DEFAULT"
_Z12tauSelectionPfPbS0_S_iiii:
.text._Z12tauSelectionPfPbS0_S_iiii:
[----:B------:R-:W-:Y:S01]  /*0000*/  LDC R1, c[0x0][0x37c] ;  /* 0x0000df00ff017b82 */ /* 0x000fe20000000800 */
[----:B------:R-:W0:Y:S07]  /*0010*/  S2R R3, SR_TID.X ;  /* 0x0000000000037919 */ /* 0x000e2e0000002100 */
[----:B------:R-:W0:Y:S01]  /*0020*/  S2UR UR4, SR_CTAID.X ;  /* 0x00000000000479c3 */ /* 0x000e220000002500 */
[----:B------:R-:W1:Y:S01]  /*0030*/  LDCU UR5, c[0x0][0x3a0] ;  /* 0x00007400ff0577ac */ /* 0x000e620008000800 */
[----:B------:R-:W2:Y:S06]  /*0040*/  LDCU.64 UR10, c[0x0][0x358] ;  /* 0x00006b00ff0a77ac */ /* 0x000eac0008000a00 */
[----:B------:R-:W0:Y:S08]  /*0050*/  LDC R0, c[0x0][0x360] ;  /* 0x0000d800ff007b82 */ /* 0x000e300000000800 */
[----:B------:R-:W3:Y:S01]  /*0060*/  LDC.64 R10, c[0x0][0x380] ;  /* 0x0000e000ff0a7b82 */ /* 0x000ee20000000a00 */
[----:B0-----:R-:W-:-:S04]  /*0070*/  IMAD R0, R0, UR4, R3 ;  /* 0x0000000400007c24 */ /* 0x001fc8000f8e0203 */
[----:B-1----:R-:W-:-:S04]  /*0080*/  IMAD R3, R0, UR5, RZ ;  /* 0x0000000500037c24 */ /* 0x002fc8000f8e02ff */
[----:B---3--:R-:W-:-:S05]  /*0090*/  IMAD.WIDE R10, R3, 0x4, R10 ;  /* 0x00000004030a7825 */ /* 0x008fca00078e020a */
[----:B--2---:R-:W2:Y:S02]  /*00a0*/  LDG.E R2, desc[UR10][R10.64] ;  /* 0x0000000a0a027981 */ /* 0x004ea4000c1e1900 */
[----:B--2---:R-:W-:-:S13]  /*00b0*/  FSETP.GT.AND P0, PT, R2, RZ, PT ;  /* 0x000000ff0200720b */ /* 0x004fda0003f04000 */
[----:B------:R-:W-:Y:S05]  /*00c0*/  @!P0 EXIT ;  /* 0x000000000000894d */ /* 0x000fea0003800000 */
[----:B------:R-:W0:Y:S01]  /*00d0*/  LDCU.64 UR8, c[0x0][0x3a8] ;  /* 0x00007500ff0877ac */ /* 0x000e220008000a00 */
[----:B------:R-:W1:Y:S01]  /*00e0*/  LDCU UR4, c[0x0][0x3a4] ;  /* 0x00007480ff0477ac */ /* 0x000e620008000800 */
[----:B0-----:R-:W-:Y:S01]  /*00f0*/  UISETP.GT.AND UP0, UPT, UR9, URZ, UPT ;  /* 0x000000ff0900728c */ /* 0x001fe2000bf04270 */
[C---:B-1----:R-:W-:Y:S01]  /*0100*/  IADD3 R2, PT, PT, R3.reuse, UR4, RZ ;  /* 0x0000000403027c10 */ /* 0x042fe2000fffe0ff */
[----:B------:R-:W-:-:S07]  /*0110*/  VIADD R3, R3, UR8 ;  /* 0x0000000803037c36 */ /* 0x000fce0008000000 */
[----:B------:R-:W-:Y:S05]  /*0120*/  BRA.U UP0, `(.L_x_0) ;  /* 0x0000000100307547 */ /* 0x000fea000b800000 */
[----:B------:R-:W-:Y:S01]  /*0130*/  HFMA2 R5, -RZ, RZ, 0, 0 ;  /* 0x00000000ff057431 */ /* 0x000fe200000001ff */
[----:B------:R-:W0:Y:S06]  /*0140*/  LDCU.64 UR4, c[0x0][0x390] ;  /* 0x00007200ff0477ac */ /* 0x000e2c0008000a00 */
.L_x_1:
[----:B------:R-:W-:-:S05]  /*0150*/  IMAD R3, R0, UR9, R5 ;  /* 0x0000000900037c24 */ /* 0x000fca000f8e0205 */
[----:B0-----:R-:W-:-:S04]  /*0160*/  IADD3 R2, P0, PT, R3, UR4, RZ ;  /* 0x0000000403027c10 */ /* 0x001fc8000ff1e0ff */
[----:B------:R-:W-:-:S05]  /*0170*/  LEA.HI.X.SX32 R3, R3, UR5, 0x1, P0 ;  /* 0x0000000503037c11 */ /* 0x000fca00080f0eff */
[----:B------:R1:W-:Y:S04]  /*0180*/  STG.E.U8 desc[UR10][R2.64], RZ ;  /* 0x000000ff02007986 */ /* 0x0003e8000c10110a */
[----:B------:R-:W2:Y:S01]  /*0190*/  LDG.E R7, desc[UR10][R10.64] ;  /* 0x0000000a0a077981 */ /* 0x000ea2000c1e1900 */
[----:B------:R-:W-:-:S05]  /*01a0*/  VIADD R5, R5, 0x1 ;  /* 0x0000000105057836 */ /* 0x000fca0000000000 */
[----:B------:R-:W-:-:S04]  /*01b0*/  I2FP.F32.U32 R4, R5 ;  /* 0x0000000500047245 */ /* 0x000fc80000201000 */
[----:B--2---:R-:W-:-:S13]  /*01c0*/  FSETP.GT.AND P0, PT, R7, R4, PT ;  /* 0x000000040700720b */ /* 0x004fda0003f04000 */
[----:B-1----:R-:W-:Y:S05]  /*01d0*/  @P0 BRA `(.L_x_1) ;  /* 0xfffffffc00dc0947 */ /* 0x002fea000383ffff */
[----:B------:R-:W-:Y:S05]  /*01e0*/  EXIT ;  /* 0x000000000000794d */ /* 0x000fea0003800000 */
.L_x_0:
[----:B------:R-:W0:Y:S01]  /*01f0*/  LDCU.64 UR6, c[0x0][0x380] ;  /* 0x00007000ff0677ac */ /* 0x000e220008000a00 */
[----:B------:R-:W-:Y:S01]  /*0200*/  MOV R5, RZ ;  /* 0x000000ff00057202 */ /* 0x000fe20000000f00 */
[----:B------:R-:W-:Y:S02]  /*0210*/  ULOP3.LUT UR8, UR9, 0x7ffffffc, URZ, 0xc0, !UPT ;  /* 0x7ffffffc09087892 */ /* 0x000fe4000f8ec0ff */
[----:B------:R-:W-:Y:S02]  /*0220*/  ULOP3.LUT UR4, UR9, 0x3, URZ, 0xc0, !UPT ;  /* 0x0000000309047892 */ /* 0x000fe4000f8ec0ff */
[----:B------:R-:W-:Y:S02]  /*0230*/  UIADD3 UR9, UPT, UPT, -UR8, URZ, URZ ;  /* 0x000000ff08097290 */ /* 0x000fe4000fffe1ff */
[----:B0-----:R-:W-:-:S04]  /*0240*/  UIADD3 UR5, UP0, UPT, UR6, 0x24, URZ ;  /* 0x0000002406057890 */ /* 0x001fc8000ff1e0ff */
[----:B------:R-:W-:-:S12]  /*0250*/  UIADD3.X UR6, UPT, UPT, URZ, UR7, URZ, UP0, !UPT ;  /* 0x00000007ff067290 */ /* 0x000fd800087fe4ff */
.L_x_27:
[----:B------:R-:W0:Y:S01]  /*0260*/  LDC.64 R12, c[0x0][0x380] ;  /* 0x0000e000ff0c7b82 */ /* 0x000e220000000a00 */
[----:B------:R-:W-:Y:S01]  /*0270*/  IMAD R7, R5, 0xb, R2 ;  /* 0x0000000b05077824 */ /* 0x000fe200078e0202 */
[----:B------:R-:W1:Y:S03]  /*0280*/  LDCU UR7, c[0x0][0x3ac] ;  /* 0x00007580ff0777ac */ /* 0x000e660008000800 */
[----:B0-----:R-:W-:-:S05]  /*0290*/  IMAD.WIDE R12, R7, 0x4, R12 ;  /* 0x00000004070c7825 */ /* 0x001fca00078e020c */
[----:B------:R0:W5:Y:S04]  /*02a0*/  LDG.E R4, desc[UR10][R12.64+0x4] ;  /* 0x0000040a0c047981 */ /* 0x000168000c1e1900 */
[----:B------:R0:W5:Y:S01]  /*02b0*/  LDG.E R6, desc[UR10][R12.64+0x8] ;  /* 0x0000080a0c067981 */ /* 0x000162000c1e1900 */
[----:B-1----:R-:W-:Y:S01]  /*02c0*/  UISETP.GE.U32.AND UP0, UPT, UR7, 0x4, UPT ;  /* 0x000000040700788c */ /* 0x002fe2000bf06070 */
[----:B------:R-:W-:Y:S02]  /*02d0*/  HFMA2 R18, -RZ, RZ, 0, 0 ;  /* 0x00000000ff127431 */ /* 0x000fe400000001ff */
[----:B------:R-:W-:-:S06]  /*02e0*/  IMAD.MOV.U32 R22, RZ, RZ, 0x461c3c00 ;  /* 0x461c3c00ff167424 */ /* 0x000fcc00078e00ff */
[----:B0-----:R-:W-:Y:S05]  /*02f0*/  BRA.U !UP0, `(.L_x_2) ;  /* 0x00000009089c7547 */ /* 0x001fea000b800000 */
[----:B------:R-:W-:Y:S01]  /*0300*/  IMAD.MOV.U32 R22, RZ, RZ, 0x461c3c00 ;  /* 0x461c3c00ff167424 */ /* 0x000fe200078e00ff */
[----:B------:R-:W-:Y:S01]  /*0310*/  MOV R7, R3 ;  /* 0x0000000300077202 */ /* 0x000fe20000000f00 */
[----:B------:R-:W-:-:S07]  /*0320*/  IMAD.U32 R8, RZ, RZ, UR9 ;  /* 0x00000009ff087e24 */ /* 0x000fce000f8e00ff */
.L_x_15:
[----:B------:R-:W-:Y:S01]  /*0330*/  MOV R14, UR5 ;  /* 0x00000005000e7c02 */ /* 0x000fe20008000f00 */
[----:B------:R-:W-:-:S04]  /*0340*/  IMAD.U32 R15, RZ, RZ, UR6 ;  /* 0x00000006ff0f7e24 */ /* 0x000fc8000f8e00ff */
[----:B------:R-:W-:-:S05]  /*0350*/  IMAD.WIDE R14, R7, 0x4, R14 ;  /* 0x00000004070e7825 */ /* 0x000fca00078e020e */
[----:B------:R-:W2:Y:S04]  /*0360*/  LDG.E R23, desc[UR10][R14.64+-0x1c] ;  /* 0xffffe40a0e177981 */ /* 0x000ea8000c1e1900 */
[----:B------:R-:W3:Y:S01]  /*0370*/  LDG.E R9, desc[UR10][R14.64+-0x20] ;  /* 0xffffe00a0e097981 */ /* 0x000ee2000c1e1900 */
[----:B------:R-:W-:Y:S01]  /*0380*/  UMOV UR12, 0x54442d18 ;  /* 0x54442d18000c7882 */ /* 0x000fe20000000000 */
[----:B------:R-:W-:Y:S01]  /*0390*/  UMOV UR13, 0x400921fb ;  /* 0x400921fb000d7882 */ /* 0x000fe20000000000 */
[----:B------:R-:W-:Y:S01]  /*03a0*/  PLOP3.LUT P0, PT, PT, PT, PT, 0x80, 0x8 ;  /* 0x000000000008781c */ /* 0x000fe20003f0f070 */
[----:B------:R-:W-:Y:S01]  /*03b0*/  BSSY.RECONVERGENT B0, `(.L_x_3) ;  /* 0x0000021000007945 */ /* 0x000fe20003800200 */
[----:B------:R-:W-:Y:S01]  /*03c0*/  IADD3 R8, PT, PT, R8, 0x4, RZ ;  /* 0x0000000408087810 */ /* 0x000fe20007ffe0ff */
[----:B--2--5:R-:W-:-:S04]  /*03d0*/  FADD R23, -R6, R23 ;  /* 0x0000001706177221 */ /* 0x024fc80000000100 */
[----:B------:R-:W0:Y:S01]  /*03e0*/  F2F.F64.F32 R16, R23 ;  /* 0x0000001700107310 */ /* 0x000e220000201800 */
[----:B---3--:R-:W-:Y:S01]  /*03f0*/  FADD R9, -R4, R9 ;  /* 0x0000000904097221 */ /* 0x008fe20000000100 */
[----:B0-----:R-:W-:-:S14]  /*0400*/  DSETP.GE.AND P1, PT, R16, UR12, PT ;  /* 0x0000000c10007e2a */ /* 0x001fdc000bf26000 */
[----:B------:R-:W-:Y:S01]  /*0410*/  @!P1 MOV R18, 0x54442d18 ;  /* 0x54442d1800129802 */ /* 0x000fe20000000f00 */
[----:B------:R-:W-:Y:S01]  /*0420*/  @!P1 IMAD.MOV.U32 R19, RZ, RZ, 0x400921fb ;  /* 0x400921fbff139424 */ /* 0x000fe200078e00ff */
[----:B------:R-:W-:Y:S01]  /*0430*/  @P1 MOV R20, 0x54442d18 ;  /* 0x54442d1800141802 */ /* 0x000fe20000000f00 */
[----:B------:R-:W-:-:S04]  /*0440*/  @P1 IMAD.MOV.U32 R21, RZ, RZ, 0x401921fb ;  /* 0x401921fbff151424 */ /* 0x000fc800078e00ff */
[C---:B------:R-:W-:Y:S01]  /*0450*/  @!P1 DSETP.GEU.AND P2, PT, R16.reuse, -R18, PT ;  /* 0x800000121000922a */ /* 0x040fe20003f4e000 */
[----:B------:R-:W-:Y:S01]  /*0460*/  @!P1 MOV R19, 0x401921fb ;  /* 0x401921fb00139802 */ /* 0x000fe20000000f00 */
[----:B------:R-:W-:-:S04]  /*0470*/  @P1 DADD R20, R16, -R20 ;  /* 0x0000000010141229 */ /* 0x000fc80000000814 */
[----:B------:R-:W-:Y:S01]  /*0480*/  @!P1 PLOP3.LUT P0, PT, P2, PT, PT, 0x80, 0x8 ;  /* 0x000000000008981c */ /* 0x000fe2000170f070 */
[----:B------:R-:W-:Y:S01]  /*0490*/  @!P1 DADD R18, R16, R18 ;  /* 0x0000000010129229 */ /* 0x000fe20000000012 */
[----:B------:R-:W-:Y:S11]  /*04a0*/  @P1 F2F.F32.F64 R24, R20 ;  /* 0x0000001400181310 */ /* 0x000ff60000301000 */
[----:B------:R-:W0:Y:S02]  /*04b0*/  @!P0 F2F.F32.F64 R23, R18 ;  /* 0x0000001200178310 */ /* 0x000e240000301000 */
[----:B0-----:R-:W-:Y:S01]  /*04c0*/  @!P1 IMAD.MOV.U32 R24, RZ, RZ, R23 ;  /* 0x000000ffff189224 */ /* 0x001fe200078e0017 */
[----:B------:R-:W-:-:S03]  /*04d0*/  ISETP.NE.AND P1, PT, R8, RZ, PT ;  /* 0x000000ff0800720c */ /* 0x000fc60003f25270 */
[----:B------:R-:W-:-:S04]  /*04e0*/  FMUL R24, R24, R24 ;  /* 0x0000001818187220 */ /* 0x000fc80000400000 */
[----:B------:R-:W-:-:S04]  /*04f0*/  FFMA R16, R9, R9, R24 ;  /* 0x0000000909107223 */ /* 0x000fc80000000018 */
[----:B------:R-:W-:Y:S01]  /*0500*/  VIADD R9, R16, 0xf3000000 ;  /* 0xf300000010097836 */ /* 0x000fe20000000000 */
[----:B------:R0:W1:Y:S04]  /*0510*/  MUFU.RSQ R17, R16 ;  /* 0x0000001000117308 */ /* 0x0000680000001400 */
[----:B------:R-:W-:-:S13]  /*0520*/  ISETP.GT.U32.AND P0, PT, R9, 0x727fffff, PT ;  /* 0x727fffff0900780c */ /* 0x000fda0003f04070 */
[----:B01----:R-:W-:Y:S05]  /*0530*/  @!P0 BRA `(.L_x_4) ;  /* 0x0000000000108947 */ /* 0x003fea0003800000 */
[----:B------:R-:W-:-:S07]  /*0540*/  MOV R19, 0x560 ;  /* 0x0000056000137802 */ /* 0x000fce0000000f00 */
[----:B------:R-:W-:Y:S05]  /*0550*/  CALL.REL.NOINC `($__internal_0_$__cuda_sm20_sqrt_rn_f32_slowpath) ;  /* 0x0000001000987944 */ /* 0x000fea0003c00000 */
[----:B------:R-:W-:Y:S01]  /*0560*/  MOV R9, R21 ;  /* 0x0000001500097202 */ /* 0x000fe20000000f00 */
[----:B------:R-:W-:Y:S06]  /*0570*/  BRA `(.L_x_5) ;  /* 0x0000000000107947 */ /* 0x000fec0003800000 */
.L_x_4:
[----:B------:R-:W-:Y:S01]  /*0580*/  FMUL.FTZ R9, R16, R17 ;  /* 0x0000001110097220 */ /* 0x000fe20000410000 */
[----:B------:R-:W-:-:S03]  /*0590*/  FMUL.FTZ R17, R17, 0.5 ;  /* 0x3f00000011117820 */ /* 0x000fc60000410000 */
[----:B------:R-:W-:-:S04]  /*05a0*/  FFMA R16, -R9, R9, R16 ;  /* 0x0000000909107223 */ /* 0x000fc80000000110 */
[----:B------:R-:W-:-:S07]  /*05b0*/  FFMA R9, R16, R17, R9 ;  /* 0x0000001110097223 */ /* 0x000fce0000000009 */
.L_x_5:
[----:B------:R-:W-:Y:S05]  /*05c0*/  BSYNC.RECONVERGENT B0 ;  /* 0x0000000000007941 */ /* 0x000fea0003800200 */
.L_x_3:
[----:B------:R-:W2:Y:S04]  /*05d0*/  LDG.E R17, desc[UR10][R14.64+-0xc] ;  /* 0xfffff40a0e117981 */ /* 0x000ea8000c1e1900 */
[----:B------:R-:W3:Y:S01]  /*05e0*/  LDG.E R23, desc[UR10][R14.64+-0x10] ;  /* 0xfffff00a0e177981 */ /* 0x000ee2000c1e1900 */
[----:B------:R-:W-:Y:S01]  /*05f0*/  UMOV UR12, 0x54442d18 ;  /* 0x54442d18000c7882 */ /* 0x000fe20000000000 */
[----:B------:R-:W-:Y:S01]  /*0600*/  UMOV UR13, 0x400921fb ;  /* 0x400921fb000d7882 */ /* 0x000fe20000000000 */
[----:B------:R-:W-:Y:S01]  /*0610*/  PLOP3.LUT P0, PT, PT, PT, PT, 0x80, 0x8 ;  /* 0x000000000008781c */ /* 0x000fe20003f0f070 */
[----:B------:R-:W-:Y:S01]  /*0620*/  BSSY.RECONVERGENT B0, `(.L_x_6) ;  /* 0x0000021000007945 */ /* 0x000fe20003800200 */
[----:B------:R-:W-:Y:S01]  /*0630*/  FMNMX R9, R9, R22, PT ;  /* 0x0000001609097209 */ /* 0x000fe20003800000 */
[----:B--2---:R-:W-:-:S04]  /*0640*/  FADD R24, -R6, R17 ;  /* 0x0000001106187221 */ /* 0x004fc80000000100 */
[----:B------:R-:W0:Y:S01]  /*0650*/  F2F.F64.F32 R16, R24 ;  /* 0x0000001800107310 */ /* 0x000e220000201800 */
[----:B---3--:R-:W-:Y:S01]  /*0660*/  FADD R23, -R4, R23 ;  /* 0x0000001704177221 */ /* 0x008fe20000000100 */
[----:B0-----:R-:W-:-:S14]  /*0670*/  DSETP.GE.AND P2, PT, R16, UR12, PT ;  /* 0x0000000c10007e2a */ /* 0x001fdc000bf46000 */
[----:B------:R-:W-:Y:S01]  /*0680*/  @!P2 IMAD.MOV.U32 R18, RZ, RZ, 0x54442d18 ;  /* 0x54442d18ff12a424 */ /* 0x000fe200078e00ff */
[----:B------:R-:W-:Y:S01]  /*0690*/  @!P2 MOV R19, 0x400921fb ;  /* 0x400921fb0013a802 */ /* 0x000fe20000000f00 */
[----:B------:R-:W-:Y:S01]  /*06a0*/  @P2 IMAD.MOV.U32 R20, RZ, RZ, 0x54442d18 ;  /* 0x54442d18ff142424 */ /* 0x000fe200078e00ff */
[----:B------:R-:W-:-:S04]  /*06b0*/  @P2 MOV R21, 0x401921fb ;  /* 0x401921fb00152802 */ /* 0x000fc80000000f00 */
[C---:B------:R-:W-:Y:S01]  /*06c0*/  @!P2 DSETP.GEU.AND P3, PT, R16.reuse, -R18, PT ;  /* 0x800000121000a22a */ /* 0x040fe20003f6e000 */
[----:B------:R-:W-:Y:S01]  /*06d0*/  @!P2 IMAD.MOV.U32 R19, RZ, RZ, 0x401921fb ;  /* 0x401921fbff13a424 */ /* 0x000fe200078e00ff */
[----:B------:R-:W-:-:S04]  /*06e0*/  @P2 DADD R20, R16, -R20 ;  /* 0x0000000010142229 */ /* 0x000fc80000000814 */
[----:B------:R-:W-:Y:S01]  /*06f0*/  @!P2 PLOP3.LUT P0, PT, P3, PT, PT, 0x80, 0x8 ;  /* 0x000000000008a81c */ /* 0x000fe20001f0f070 */
[----:B------:R-:W-:Y:S01]  /*0700*/  @!P2 DADD R18, R16, R18 ;  /* 0x000000001012a229 */ /* 0x000fe20000000012 */
[----:B------:R-:W-:Y:S11]  /*0710*/  @P2 F2F.F32.F64 R25, R20 ;  /* 0x0000001400192310 */ /* 0x000ff60000301000 */
[----:B------:R-:W0:Y:S02]  /*0720*/  @!P0 F2F.F32.F64 R24, R18 ;  /* 0x0000001200188310 */ /* 0x000e240000301000 */
[----:B0-----:R-:W-:-:S05]  /*0730*/  @!P2 MOV R25, R24 ;  /* 0x000000180019a202 */ /* 0x001fca0000000f00 */
[----:B------:R-:W-:-:S04]  /*0740*/  FMUL R16, R25, R25 ;  /* 0x0000001919107220 */ /* 0x000fc80000400000 */
[----:B------:R-:W-:-:S04]  /*0750*/  FFMA R17, R23, R23, R16 ;  /* 0x0000001717117223 */ /* 0x000fc80000000010 */
[----:B------:R-:W-:Y:S01]  /*0760*/  VIADD R16, R17, 0xf3000000 ;  /* 0xf300000011107836 */ /* 0x000fe20000000000 */
[----:B------:R0:W1:Y:S04]  /*0770*/  MUFU.RSQ R24, R17 ;  /* 0x0000001100187308 */ /* 0x0000680000001400 */
[----:B------:R-:W-:-:S13]  /*0780*/  ISETP.GT.U32.AND P0, PT, R16, 0x727fffff, PT ;  /* 0x727fffff1000780c */ /* 0x000fda0003f04070 */
[----:B01----:R-:W-:Y:S05]  /*0790*/  @!P0 BRA `(.L_x_7) ;  /* 0x0000000000148947 */ /* 0x003fea0003800000 */
[----:B------:R-:W-:Y:S02]  /*07a0*/  MOV R16, R17 ;  /* 0x0000001100107202 */ /* 0x000fe40000000f00 */
[----:B------:R-:W-:-:S07]  /*07b0*/  MOV R19, 0x7d0 ;  /* 0x000007d000137802 */ /* 0x000fce0000000f00 */
[----:B------:R-:W-:Y:S05]  /*07c0*/  CALL.REL.NOINC `($__internal_0_$__cuda_sm20_sqrt_rn_f32_slowpath) ;  /* 0x0000000c00fc7944 */ /* 0x000fea0003c00000 */
[----:B------:R-:W-:Y:S01]  /*07d0*/  IMAD.MOV.U32 R22, RZ, RZ, R21 ;  /* 0x000000ffff167224 */ /* 0x000fe200078e0015 */
[----:B------:R-:W-:Y:S06]  /*07e0*/  BRA `(.L_x_8) ;  /* 0x0000000000107947 */ /* 0x000fec0003800000 */
.L_x_7:
[----:B------:R-:W-:Y:S01]  /*07f0*/  FMUL.FTZ R22, R17, R24 ;  /* 0x0000001811167220 */ /* 0x000fe20000410000 */
[----:B------:R-:W-:-:S03]  /*0800*/  FMUL.FTZ R16, R24, 0.5 ;  /* 0x3f00000018107820 */ /* 0x000fc60000410000 */
[----:B------:R-:W-:-:S04]  /*0810*/  FFMA R17, -R22, R22, R17 ;  /* 0x0000001616117223 */ /* 0x000fc80000000111 */
[----:B------:R-:W-:-:S07]  /*0820*/  FFMA R22, R17, R16, R22 ;  /* 0x0000001011167223 */ /* 0x000fce0000000016 */
.L_x_8:
[----:B------:R-:W-:Y:S05]  /*0830*/  BSYNC.RECONVERGENT B0 ;  /* 0x0000000000007941 */ /* 0x000fea0003800200 */
.L_x_6:
        /* <DEDUP_REMOVED lines=22> */
[----:B0-----:R-:W-:-:S04]  /*09a0*/  @!P2 IMAD.MOV.U32 R25, RZ, RZ, R24 ;  /* 0x000000ffff19a224 */ /* 0x001fc800078e0018 */
[----:B------:R-:W-:-:S04]  /*09b0*/  FMUL R16, R25, R25 ;  /* 0x0000001919107220 */ /* 0x000fc80000400000 */
[----:B------:R-:W-:-:S04]  /*09c0*/  FFMA R17, R23, R23, R16 ;  /* 0x0000001717117223 */ /* 0x000fc80000000010 */
[----:B------:R0:W1:Y:S01]  /*09d0*/  MUFU.RSQ R24, R17 ;  /* 0x0000001100187308 */ /* 0x0000620000001400 */
[----:B------:R-:W-:-:S04]  /*09e0*/  IADD3 R16, PT, PT, R17, -0xd000000, RZ ;  /* 0xf300000011107810 */ /* 0x000fc80007ffe0ff */
[----:B------:R-:W-:-:S13]  /*09f0*/  ISETP.GT.U32.AND P0, PT, R16, 0x727fffff, PT ;  /* 0x727fffff1000780c */ /* 0x000fda0003f04070 */
[----:B01----:R-:W-:Y:S05]  /*0a00*/  @!P0 BRA `(.L_x_10) ;  /* 0x0000000000148947 */ /* 0x003fea0003800000 */
[----:B------:R-:W-:Y:S01]  /*0a10*/  IMAD.MOV.U32 R16, RZ, RZ, R17 ;  /* 0x000000ffff107224 */ /* 0x000fe200078e0011 */
[----:B------:R-:W-:-:S07]  /*0a20*/  MOV R19, 0xa40 ;  /* 0x00000a4000137802 */ /* 0x000fce0000000f00 */
[----:B------:R-:W-:Y:S05]  /*0a30*/  CALL.REL.NOINC `($__internal_0_$__cuda_sm20_sqrt_rn_f32_slowpath) ;  /* 0x0000000c00607944 */ /* 0x000fea0003c00000 */
[----:B------:R-:W-:Y:S01]  /*0a40*/  MOV R22, R21 ;  /* 0x0000001500167202 */ /* 0x000fe20000000f00 */
[----:B------:R-:W-:Y:S06]  /*0a50*/  BRA `(.L_x_11) ;  /* 0x0000000000107947 */ /* 0x000fec0003800000 */
.L_x_10:
[----:B------:R-:W-:Y:S01]  /*0a60*/  FMUL.FTZ R22, R17, R24 ;  /* 0x0000001811167220 */ /* 0x000fe20000410000 */
[----:B------:R-:W-:-:S03]  /*0a70*/  FMUL.FTZ R16, R24, 0.5 ;  /* 0x3f00000018107820 */ /* 0x000fc60000410000 */
[----:B------:R-:W-:-:S04]  /*0a80*/  FFMA R17, -R22, R22, R17 ;  /* 0x0000001616117223 */ /* 0x000fc80000000111 */
[----:B------:R-:W-:-:S07]  /*0a90*/  FFMA R22, R17, R16, R22 ;  /* 0x0000001011167223 */ /* 0x000fce0000000016 */
.L_x_11:
[----:B------:R-:W-:Y:S05]  /*0aa0*/  BSYNC.RECONVERGENT B0 ;  /* 0x0000000000007941 */ /* 0x000fea0003800200 */
.L_x_9:
        /* <DEDUP_REMOVED lines=14> */
[----:B------:R-:W-:Y:S01]  /*0b90*/  @P2 MOV R21, 0x401921fb ;  /* 0x401921fb00152802 */ /* 0x000fe20000000f00 */
[----:B------:R-:W-:Y:S01]  /*0ba0*/  @!P2 IMAD.MOV.U32 R14, RZ, RZ, 0x54442d18 ;  /* 0x54442d18ff0ea424 */ /* 0x000fe200078e00ff */
[----:B------:R-:W-:Y:S02]  /*0bb0*/  @!P2 MOV R15, 0x401921fb ;  /* 0x401921fb000fa802 */ /* 0x000fe40000000f00 */
[C---:B------:R-:W-:Y:S02]  /*0bc0*/  @!P2 DSETP.GEU.AND P3, PT, R16.reuse, -R18, PT ;  /* 0x800000121000a22a */ /* 0x040fe40003f6e000 */
[C---:B------:R-:W-:Y:S02]  /*0bd0*/  @P2 DADD R20, R16.reuse, -R20 ;  /* 0x0000000010142229 */ /* 0x040fe40000000814 */
[----:B------:R-:W-:-:S02]  /*0be0*/  @!P2 DADD R14, R16, R14 ;  /* 0x00000000100ea229 */ /* 0x000fc4000000000e */
[----:B------:R-:W-:Y:S02]  /*0bf0*/  @!P2 PLOP3.LUT P0, PT, P3, PT, PT, 0x80, 0x8 ;  /* 0x000000000008a81c */ /* 0x000fe40001f0f070 */
        /* <DEDUP_REMOVED lines=9> */
[----:B------:R-:W-:Y:S02]  /*0c90*/  MOV R16, R18 ;  /* 0x0000001200107202 */ /* 0x000fe40000000f00 */
[----:B------:R-:W-:-:S07]  /*0ca0*/  MOV R19, 0xcc0 ;  /* 0x00000cc000137802 */ /* 0x000fce0000000f00 */
[----:B------:R-:W-:Y:S05]  /*0cb0*/  CALL.REL.NOINC `($__internal_0_$__cuda_sm20_sqrt_rn_f32_slowpath) ;  /* 0x0000000800c07944 */ /* 0x000fea0003c00000 */
[----:B------:R-:W-:Y:S01]  /*0cc0*/  IMAD.MOV.U32 R9, RZ, RZ, R21 ;  /* 0x000000ffff097224 */ /* 0x000fe200078e0015 */
[----:B------:R-:W-:Y:S06]  /*0cd0*/  BRA `(.L_x_14) ;  /* 0x0000000000107947 */ /* 0x000fec0003800000 */
.L_x_13:
[----:B------:R-:W-:Y:S01]  /*0ce0*/  FMUL.FTZ R9, R18, R17 ;  /* 0x0000001112097220 */ /* 0x000fe20000410000 */
[----:B------:R-:W-:-:S03]  /*0cf0*/  FMUL.FTZ R15, R17, 0.5 ;  /* 0x3f000000110f7820 */ /* 0x000fc60000410000 */
[----:B------:R-:W-:-:S04]  /*0d00*/  FFMA R14, -R9, R9, R18 ;  /* 0x00000009090e7223 */ /* 0x000fc80000000112 */
[----:B------:R-:W-:-:S07]  /*0d10*/  FFMA R9, R14, R15, R9 ;  /* 0x0000000f0e097223 */ /* 0x000fce0000000009 */
.L_x_14:
[----:B------:R-:W-:Y:S05]  /*0d20*/  BSYNC.RECONVERGENT B0 ;  /* 0x0000000000007941 */ /* 0x000fea0003800200 */
.L_x_12:
[----:B------:R-:W-:Y:S02]  /*0d30*/  FMNMX R22, R22, R9, PT ;  /* 0x0000000916167209 */ /* 0x000fe40003800000 */
[----:B------:R-:W-:Y:S01]  /*0d40*/  IADD3 R7, PT, PT, R7, 0x10, RZ ;  /* 0x0000001007077810 */ /* 0x000fe20007ffe0ff */
[----:B------:R-:W-:Y:S06]  /*0d50*/  @P1 BRA `(.L_x_15) ;  /* 0xfffffff400741947 */ /* 0x000fec000383ffff */
[----:B------:R-:W-:-:S07]  /*0d60*/  MOV R18, UR8 ;  /* 0x0000000800127c02 */ /* 0x000fce0008000f00 */
.L_x_2:
[----:B------:R-:W-:-:S09]  /*0d70*/  UISETP.NE.AND UP0, UPT, UR4, URZ, UPT ;  /* 0x000000ff0400728c */ /* 0x000fd2000bf05270 */
[----:B------:R-:W-:Y:S05]  /*0d80*/  BRA.U !UP0, `(.L_x_16) ;  /* 0x0000000908047547 */ /* 0x000fea000b800000 */
[----:B------:R-:W-:-:S09]  /*0d90*/  UISETP.NE.AND UP0, UPT, UR4, 0x1, UPT ;  /* 0x000000010400788c */ /* 0x000fd2000bf05270 */
[----:B------:R-:W-:Y:S05]  /*0da0*/  BRA.U !UP0, `(.L_x_17) ;  /* 0x0000000508487547 */ /* 0x000fea000b800000 */
[----:B------:R-:W0:Y:S01]  /*0db0*/  LDC.64 R8, c[0x0][0x380] ;  /* 0x0000e000ff087b82 */ /* 0x000e220000000a00 */
[----:B------:R-:W-:-:S04]  /*0dc0*/  IMAD R7, R18, 0x4, R3 ;  /* 0x0000000412077824 */ /* 0x000fc800078e0203 */
[----:B0-----:R-:W-:-:S05]  /*0dd0*/  IMAD.WIDE R8, R7, 0x4, R8 ;  /* 0x0000000407087825 */ /* 0x001fca00078e0208 */
[----:B------:R-:W2:Y:S04]  /*0de0*/  LDG.E R15, desc[UR10][R8.64+0x8] ;  /* 0x0000080a080f7981 */ /* 0x000ea8000c1e1900 */
[----:B------:R-:W3:Y:S01]  /*0df0*/  LDG.E R7, desc[UR10][R8.64+0x4] ;  /* 0x0000040a08077981 */ /* 0x000ee2000c1e1900 */
[----:B------:R-:W-:Y:S01]  /*0e00*/  UMOV UR12, 0x54442d18 ;  /* 0x54442d18000c7882 */ /* 0x000fe20000000000 */
[----:B------:R-:W-:Y:S01]  /*0e10*/  UMOV UR13, 0x400921fb ;  /* 0x400921fb000d7882 */ /* 0x000fe20000000000 */
[----:B------:R-:W-:Y:S01]  /*0e20*/  PLOP3.LUT P0, PT, PT, PT, PT, 0x80, 0x8 ;  /* 0x000000000008781c */ /* 0x000fe20003f0f070 */
[----:B------:R-:W-:Y:S01]  /*0e30*/  BSSY.RECONVERGENT B0, `(.L_x_18) ;  /* 0x0000020000007945 */ /* 0x000fe20003800200 */
[----:B--2--5:R-:W-:-:S04]  /*0e40*/  FADD R19, -R6, R15 ;  /* 0x0000000f06137221 */ /* 0x024fc80000000100 */
[----:B------:R-:W0:Y:S01]  /*0e50*/  F2F.F64.F32 R14, R19 ;  /* 0x00000013000e7310 */ /* 0x000e220000201800 */
[----:B---3--:R-:W-:Y:S01]  /*0e60*/  FADD R7, -R4, R7 ;  /* 0x0000000704077221 */ /* 0x008fe20000000100 */
[----:B0-----:R-:W-:-:S14]  /*0e70*/  DSETP.GE.AND P1, PT, R14, UR12, PT ;  /* 0x0000000c0e007e2a */ /* 0x001fdc000bf26000 */
[----:B------:R-:W-:Y:S01]  /*0e80*/  @!P1 MOV R16, 0x54442d18 ;  /* 0x54442d1800109802 */ /* 0x000fe20000000f00 */
[----:B------:R-:W-:Y:S01]  /*0e90*/  @P1 IMAD.MOV.U32 R20, RZ, RZ, 0x54442d18 ;  /* 0x54442d18ff141424 */ /* 0x000fe200078e00ff */
[----:B------:R-:W-:Y:S02]  /*0ea0*/  @!P1 MOV R17, 0x400921fb ;  /* 0x400921fb00119802 */ /* 0x000fe40000000f00 */
[----:B------:R-:W-:-:S04]  /*0eb0*/  @P1 MOV R21, 0x401921fb ;  /* 0x401921fb00151802 */ /* 0x000fc80000000f00 */
        /* <DEDUP_REMOVED lines=19> */
.L_x_19:
[----:B------:R-:W-:Y:S01]  /*0ff0*/  FMUL.FTZ R7, R14, R15 ;  /* 0x0000000f0e077220 */ /* 0x000fe20000410000 */
[----:B------:R-:W-:-:S03]  /*1000*/  FMUL.FTZ R15, R15, 0.5 ;  /* 0x3f0000000f0f7820 */ /* 0x000fc60000410000 */
[----:B------:R-:W-:-:S04]  /*1010*/  FFMA R14, -R7, R7, R14 ;  /* 0x00000007070e7223 */ /* 0x000fc8000000010e */
[----:B------:R-:W-:-:S07]  /*1020*/  FFMA R7, R14, R15, R7 ;  /* 0x0000000f0e077223 */ /* 0x000fce0000000007 */
.L_x_20:
[----:B------:R-:W-:Y:S05]  /*1030*/  BSYNC.RECONVERGENT B0 ;  /* 0x0000000000007941 */ /* 0x000fea0003800200 */
.L_x_18:
[----:B------:R-:W2:Y:S04]  /*1040*/  LDG.E R15, desc[UR10][R8.64+0x18] ;  /* 0x0000180a080f7981 */ /* 0x000ea8000c1e1900 */
[----:B------:R0:W3:Y:S01]  /*1050*/  LDG.E R23, desc[UR10][R8.64+0x14] ;  /* 0x0000140a08177981 */ /* 0x0000e2000c1e1900 */
[----:B------:R-:W-:Y:S01]  /*1060*/  UMOV UR12, 0x54442d18 ;  /* 0x54442d18000c7882 */ /* 0x000fe20000000000 */
[----:B------:R-:W-:Y:S01]  /*1070*/  UMOV UR13, 0x400921fb ;  /* 0x400921fb000d7882 */ /* 0x000fe20000000000 */
[----:B------:R-:W-:Y:S01]  /*1080*/  PLOP3.LUT P0, PT, PT, PT, PT, 0x80, 0x8 ;  /* 0x000000000008781c */ /* 0x000fe20003f0f070 */
[----:B------:R-:W-:Y:S01]  /*1090*/  BSSY.RECONVERGENT B0, `(.L_x_21) ;  /* 0x0000021000007945 */ /* 0x000fe20003800200 */
[----:B------:R-:W-:Y:S01]  /*10a0*/  FMNMX R7, R22, R7, PT ;  /* 0x0000000716077209 */ /* 0x000fe20003800000 */
[----:B--2---:R-:W-:-:S04]  /*10b0*/  FADD R19, -R6, R15 ;  /* 0x0000000f06137221 */ /* 0x004fc80000000100 */
[----:B------:R-:W1:Y:S02]  /*10c0*/  F2F.F64.F32 R14, R19 ;  /* 0x00000013000e7310 */ /* 0x000e640000201800 */
[----:B-1----:R-:W-:-:S14]  /*10d0*/  DSETP.GE.AND P1, PT, R14, UR12, PT ;  /* 0x0000000c0e007e2a */ /* 0x002fdc000bf26000 */
[----:B------:R-:W-:Y:S01]  /*10e0*/  @!P1 MOV R16, 0x54442d18 ;  /* 0x54442d1800109802 */ /* 0x000fe20000000f00 */
[----:B------:R-:W-:Y:S01]  /*10f0*/  @P1 IMAD.MOV.U32 R20, RZ, RZ, 0x54442d18 ;  /* 0x54442d18ff141424 */ /* 0x000fe200078e00ff */
[----:B------:R-:W-:Y:S01]  /*1100*/  @!P1 MOV R17, 0x400921fb ;  /* 0x400921fb00119802 */ /* 0x000fe20000000f00 */
[----:B0-----:R-:W-:Y:S01]  /*1110*/  @!P1 IMAD.MOV.U32 R9, RZ, RZ, 0x401921fb ;  /* 0x401921fbff099424 */ /* 0x001fe200078e00ff */
[----:B------:R-:W-:Y:S02]  /*1120*/  @P1 MOV R21, 0x401921fb ;  /* 0x401921fb00151802 */ /* 0x000fe40000000f00 */
[----:B------:R-:W-:Y:S02]  /*1130*/  @!P1 MOV R8, 0x54442d18 ;  /* 0x54442d1800089802 */ /* 0x000fe40000000f00 */
[C---:B------:R-:W-:Y:S02]  /*1140*/  @!P1 DSETP.GEU.AND P2, PT, R14.reuse, -R16, PT ;  /* 0x800000100e00922a */ /* 0x040fe40003f4e000 */
[----:B------:R-:W-:-:S02]  /*1150*/  @P1 DADD R20, R14, -R20 ;  /* 0x000000000e141229 */ /* 0x000fc40000000814 */
[----:B------:R-:W-:Y:S02]  /*1160*/  @!P1 DADD R8, R14, R8 ;  /* 0x000000000e089229 */ /* 0x000fe40000000008 */
[----:B------:R-:W-:Y:S01]  /*1170*/  @!P1 PLOP3.LUT P0, PT, P2, PT, PT, 0x80, 0x8 ;  /* 0x000000000008981c */ /* 0x000fe2000170f070 */
[----:B---3--:R-:W-:Y:S01]  /*1180*/  FADD R14, -R4, R23 ;  /* 0x00000017040e7221 */ /* 0x008fe20000000100 */
[----:B------:R-:W-:Y:S11]  /*1190*/  @P1 F2F.F32.F64 R16, R20 ;  /* 0x0000001400101310 */ /* 0x000ff60000301000 */
[----:B------:R-:W0:Y:S02]  /*11a0*/  @!P0 F2F.F32.F64 R19, R8 ;  /* 0x0000000800138310 */ /* 0x000e240000301000 */
[----:B0-----:R-:W-:-:S05]  /*11b0*/  @!P1 MOV R16, R19 ;  /* 0x0000001300109202 */ /* 0x001fca0000000f00 */
[----:B------:R-:W-:-:S04]  /*11c0*/  FMUL R15, R16, R16 ;  /* 0x00000010100f7220 */ /* 0x000fc80000400000 */
[----:B------:R-:W-:-:S04]  /*11d0*/  FFMA R16, R14, R14, R15 ;  /* 0x0000000e0e107223 */ /* 0x000fc8000000000f */
[----:B------:R0:W1:Y:S01]  /*11e0*/  MUFU.RSQ R15, R16 ;  /* 0x00000010000f7308 */ /* 0x0000620000001400 */
[----:B------:R-:W-:-:S04]  /*11f0*/  IADD3 R14, PT, PT, R16, -0xd000000, RZ ;  /* 0xf3000000100e7810 */ /* 0x000fc80007ffe0ff */
[----:B------:R-:W-:-:S13]  /*1200*/  ISETP.GT.U32.AND P0, PT, R14, 0x727fffff, PT ;  /* 0x727fffff0e00780c */ /* 0x000fda0003f04070 */
[----:B01----:R-:W-:Y:S05]  /*1210*/  @!P0 BRA `(.L_x_22) ;  /* 0x0000000000108947 */ /* 0x003fea0003800000 */
[----:B------:R-:W-:-:S07]  /*1220*/  MOV R19, 0x1240 ;  /* 0x0000124000137802 */ /* 0x000fce0000000f00 */
[----:B------:R-:W-:Y:S05]  /*1230*/  CALL.REL.NOINC `($__internal_0_$__cuda_sm20_sqrt_rn_f32_slowpath) ;  /* 0x0000000400607944 */ /* 0x000fea0003c00000 */
[----:B------:R-:W-:Y:S01]  /*1240*/  IMAD.MOV.U32 R22, RZ, RZ, R21 ;  /* 0x000000ffff167224 */ /* 0x000fe200078e0015 */
[----:B------:R-:W-:Y:S06]  /*1250*/  BRA `(.L_x_23) ;  /* 0x0000000000107947 */ /* 0x000fec0003800000 */
.L_x_22:
[----:B------:R-:W-:Y:S01]  /*1260*/  FMUL.FTZ R22, R16, R15 ;  /* 0x0000000f10167220 */ /* 0x000fe20000410000 */
[----:B------:R-:W-:-:S03]  /*1270*/  FMUL.FTZ R8, R15, 0.5 ;  /* 0x3f0000000f087820 */ /* 0x000fc60000410000 */
[----:B------:R-:W-:-:S04]  /*1280*/  FFMA R9, -R22, R22, R16 ;  /* 0x0000001616097223 */ /* 0x000fc80000000110 */
[----:B------:R-:W-:-:S07]  /*1290*/  FFMA R22, R9, R8, R22 ;  /* 0x0000000809167223 */ /* 0x000fce0000000016 */
.L_x_23:
[----:B------:R-:W-:Y:S05]  /*12a0*/  BSYNC.RECONVERGENT B0 ;  /* 0x0000000000007941 */ /* 0x000fea0003800200 */
.L_x_21:
[----:B------:R-:W-:Y:S02]  /*12b0*/  FMNMX R22, R7, R22, PT ;  /* 0x0000001607167209 */ /* 0x000fe40003800000 */
[----:B------:R-:W-:-:S07]  /*12c0*/  IADD3 R18, PT, PT, R18, 0x2, RZ ;  /* 0x0000000212127810 */ /* 0x000fce0007ffe0ff */
.L_x_17:
[----:B------:R-:W0:Y:S02]  /*12d0*/  LDCU UR7, c[0x0][0x3ac] ;  /* 0x00007580ff0777ac */ /* 0x000e240008000800 */
[----:B0-----:R-:W-:-:S09]  /*12e0*/  ULOP3.LUT UP0, URZ, UR7, 0x1, URZ, 0xc0, !UPT ;  /* 0x0000000107ff7892 */ /* 0x001fd2000f80c0ff */
[----:B------:R-:W-:Y:S05]  /*12f0*/  BRA.U !UP0, `(.L_x_16) ;  /* 0x0000000108a87547 */ /* 0x000fea000b800000 */
[----:B------:R-:W0:Y:S01]  /*1300*/  LDC.64 R8, c[0x0][0x380] ;  /* 0x0000e000ff087b82 */ /* 0x000e220000000a00 */
[----:B------:R-:W-:-:S05]  /*1310*/  LEA R7, R18, R3, 0x2 ;  /* 0x0000000312077211 */ /* 0x000fca00078e10ff */
        /* <DEDUP_REMOVED lines=11> */
[----:B------:R-:W-:Y:S01]  /*13d0*/  @!P1 IMAD.MOV.U32 R16, RZ, RZ, 0x54442d18 ;  /* 0x54442d18ff109424 */ /* 0x000fe200078e00ff */
[----:B------:R-:W-:Y:S01]  /*13e0*/  @!P1 MOV R17, 0x400921fb ;  /* 0x400921fb00119802 */ /* 0x000fe20000000f00 */
[----:B------:R-:W-:Y:S01]  /*13f0*/  @P1 IMAD.MOV.U32 R15, RZ, RZ, 0x401921fb ;  /* 0x401921fbff0f1424 */ /* 0x000fe200078e00ff */
[----:B------:R-:W-:Y:S02]  /*1400*/  @P1 MOV R14, 0x54442d18 ;  /* 0x54442d18000e1802 */ /* 0x000fe40000000f00 */
[----:B------:R-:W-:Y:S02]  /*1410*/  @!P1 MOV R8, 0x54442d18 ;  /* 0x54442d1800089802 */ /* 0x000fe40000000f00 */
        /* <DEDUP_REMOVED lines=16> */
[----:B------:R-:W-:Y:S01]  /*1520*/  MOV R7, R21 ;  /* 0x0000001500077202 */ /* 0x000fe20000000f00 */
[----:B------:R-:W-:Y:S06]  /*1530*/  BRA `(.L_x_26) ;  /* 0x0000000000107947 */ /* 0x000fec0003800000 */
.L_x_25:
[----:B------:R-:W-:Y:S01]  /*1540*/  FMUL.FTZ R7, R16, R9 ;  /* 0x0000000910077220 */ /* 0x000fe20000410000 */
[----:B------:R-:W-:-:S03]  /*1550*/  FMUL.FTZ R6, R9, 0.5 ;  /* 0x3f00000009067820 */ /* 0x000fc60000410000 */
[----:B------:R-:W-:-:S04]  /*1560*/  FFMA R4, -R7, R7, R16 ;  /* 0x0000000707047223 */ /* 0x000fc80000000110 */
[----:B------:R-:W-:-:S07]  /*1570*/  FFMA R7, R4, R6, R7 ;  /* 0x0000000604077223 */ /* 0x000fce0000000007 */
.L_x_26:
[----:B------:R-:W-:Y:S05]  /*1580*/  BSYNC.RECONVERGENT B0 ;  /* 0x0000000000007941 */ /* 0x000fea0003800200 */
.L_x_24:
[----:B------:R-:W-:-:S07]  /*1590*/  FMNMX R22, R22, R7, PT ;  /* 0x0000000716167209 */ /* 0x000fce0003800000 */
.L_x_16:
[----:B------:R-:W0:Y:S01]  /*15a0*/  LDCU UR7, c[0x0][0x3ac] ;  /* 0x00007580ff0777ac */ /* 0x000e220008000800 */
[----:B------:R-:W-:Y:S01]  /*15b0*/  FSETP.GEU.AND P0, PT, R22, 0.40000000596046447754, PT ;  /* 0x3ecccccd1600780b */ /* 0x000fe20003f0e000 */
[----:B------:R-:W1:Y:S03]  /*15c0*/  LDCU.64 UR12, c[0x0][0x390] ;  /* 0x00007200ff0c77ac */ /* 0x000e660008000a00 */
[----:B------:R-:W-:Y:S01]  /*15d0*/  SEL R9, RZ, 0x1, P0 ;  /* 0x00000001ff097807 */ /* 0x000fe20000000000 */
[----:B0----5:R-:W-:-:S05]  /*15e0*/  IMAD R4, R0, UR7, R5 ;  /* 0x0000000700047c24 */ /* 0x021fca000f8e0205 */
[----:B-1----:R-:W-:-:S04]  /*15f0*/  IADD3 R6, P1, PT, R4, UR12, RZ ;  /* 0x0000000c04067c10 */ /* 0x002fc8000ff3e0ff */
[----:B------:R-:W-:-:S05]  /*1600*/  LEA.HI.X.SX32 R7, R4, UR13, 0x1, P1 ;  /* 0x0000000d04077c11 */ /* 0x000fca00088f0eff */
[----:B------:R0:W-:Y:S04]  /*1610*/  STG.E.U8 desc[UR10][R6.64], R9 ;  /* 0x0000000906007986 */ /* 0x0001e8000c10110a */
[----:B------:R-:W2:Y:S02]  /*1620*/  LDG.E R4, desc[UR10][R12.64+0x1c] ;  /* 0x00001c0a0c047981 */ /* 0x000ea4000c1e1900 */
[----:B--2---:R-:W1:Y:S02]  /*1630*/  F2I.TRUNC.NTZ R4, R4 ;  /* 0x0000000400047305 */ /* 0x004e64000020f100 */
[----:B-1----:R-:W-:-:S04]  /*1640*/  ISETP.NE.AND P0, PT, R4, RZ, !P0 ;  /* 0x000000ff0400720c */ /* 0x002fc80004705270 */
[----:B------:R-:W-:-:S05]  /*1650*/  SEL R15, RZ, 0x1, !P0 ;  /* 0x00000001ff0f7807 */ /* 0x000fca0004000000 */
[----:B------:R1:W-:Y:S04]  /*1660*/  STG.E.U8 desc[UR10][R6.64], R15 ;  /* 0x0000000f06007986 */ /* 0x0003e8000c10110a */
[----:B------:R-:W2:Y:S02]  /*1670*/  LDG.E R8, desc[UR10][R12.64+0x20] ;  /* 0x0000200a0c087981 */ /* 0x000ea4000c1e1900 */
[----:B--2---:R-:W2:Y:S02]  /*1680*/  F2I.TRUNC.NTZ R8, R8 ;  /* 0x0000000800087305 */ /* 0x004ea4000020f100 */
[----:B--2---:R-:W-:-:S04]  /*1690*/  ISETP.NE.AND P0, PT, R8, RZ, P0 ;  /* 0x000000ff0800720c */ /* 0x004fc80000705270 */
[----:B------:R-:W-:-:S05]  /*16a0*/  SEL R17, RZ, 0x1, !P0 ;  /* 0x00000001ff117807 */ /* 0x000fca0004000000 */
[----:B------:R2:W-:Y:S04]  /*16b0*/  STG.E.U8 desc[UR10][R6.64], R17 ;  /* 0x0000001106007986 */ /* 0x0005e8000c10110a */
[----:B0-----:R-:W3:Y:S02]  /*16c0*/  LDG.E R9, desc[UR10][R12.64+0x24] ;  /* 0x0000240a0c097981 */ /* 0x001ee4000c1e1900 */
[----:B---3--:R-:W0:Y:S02]  /*16d0*/  F2I.TRUNC.NTZ R9, R9 ;  /* 0x0000000900097305 */ /* 0x008e24000020f100 */
[----:B0-----:R-:W-:-:S04]  /*16e0*/  ISETP.NE.AND P0, PT, R9, RZ, P0 ;  /* 0x000000ff0900720c */ /* 0x001fc80000705270 */
[----:B------:R-:W-:-:S05]  /*16f0*/  SEL R19, RZ, 0x1, !P0 ;  /* 0x00000001ff137807 */ /* 0x000fca0004000000 */
[----:B------:R0:W-:Y:S04]  /*1700*/  STG.E.U8 desc[UR10][R6.64], R19 ;  /* 0x0000001306007986 */ /* 0x0001e8000c10110a */
[----:B------:R-:W3:Y:S02]  /*1710*/  LDG.E R4, desc[UR10][R12.64+0x28] ;  /* 0x0000280a0c047981 */ /* 0x000ee4000c1e1900 */
[----:B---3--:R-:W3:Y:S02]  /*1720*/  F2I.TRUNC.NTZ R4, R4 ;  /* 0x0000000400047305 */ /* 0x008ee4000020f100 */
[----:B---3--:R-:W-:-:S04]  /*1730*/  ISETP.NE.AND P0, PT, R4, RZ, P0 ;  /* 0x000000ff0400720c */ /* 0x008fc80000705270 */
[----:B-1----:R-:W-:-:S05]  /*1740*/  SEL R15, RZ, 0x1, !P0 ;  /* 0x00000001ff0f7807 */ /* 0x002fca0004000000 */
[----:B------:R0:W-:Y:S04]  /*1750*/  STG.E.U8 desc[UR10][R6.64], R15 ;  /* 0x0000000f06007986 */ /* 0x0001e8000c10110a */
[----:B--2---:R-:W2:Y:S01]  /*1760*/  LDG.E R17, desc[UR10][R10.64] ;  /* 0x0000000a0a117981 */ /* 0x004ea2000c1e1900 */
[----:B------:R-:W-:-:S05]  /*1770*/  VIADD R5, R5, 0x1 ;  /* 0x0000000105057836 */ /* 0x000fca0000000000 */
[----:B------:R-:W-:-:S04]  /*1780*/  I2FP.F32.U32 R8, R5 ;  /* 0x0000000500087245 */ /* 0x000fc80000201000 */
[----:B--2---:R-:W-:-:S13]  /*1790*/  FSETP.GT.AND P0, PT, R17, R8, PT ;  /* 0x000000081100720b */ /* 0x004fda0003f04000 */
[----:B0-----:R-:W-:Y:S05]  /*17a0*/  @P0 BRA `(.L_x_27) ;  /* 0xffffffe800ac0947 */ /* 0x001fea000383ffff */
[----:B------:R-:W-:Y:S05]  /*17b0*/  EXIT ;  /* 0x000000000000794d */ /* 0x000fea0003800000 */
        .weak           $__internal_0_$__cuda_sm20_sqrt_rn_f32_slowpath
        .type           $__internal_0_$__cuda_sm20_sqrt_rn_f32_slowpath,@function
        .size           $__internal_0_$__cuda_sm20_sqrt_rn_f32_slowpath,(.L_x_30 - $__internal_0_$__cuda_sm20_sqrt_rn_f32_slowpath)
$__internal_0_$__cuda_sm20_sqrt_rn_f32_slowpath:
[----:B------:R-:W-:-:S13]  /*17c0*/  LOP3.LUT P0, RZ, R16, 0x7fffffff, RZ, 0xc0, !PT ;  /* 0x7fffffff10ff7812 */ /* 0x000fda000780c0ff */
[----:B------:R-:W-:Y:S01]  /*17d0*/  @!P0 MOV R21, R16 ;  /* 0x0000001000158202 */ /* 0x000fe20000000f00 */
[----:B------:R-:W-:Y:S06]  /*17e0*/  @!P0 BRA `(.L_x_28) ;  /* 0x0000000000408947 */ /* 0x000fec0003800000 */
[----:B------:R-:W-:-:S13]  /*17f0*/  FSETP.GEU.FTZ.AND P0, PT, R16, RZ, PT ;  /* 0x000000ff1000720b */ /* 0x000fda0003f1e000 */
[----:B------:R-:W-:Y:S01]  /*1800*/  @!P0 MOV R21, 0x7fffffff ;  /* 0x7fffffff00158802 */ /* 0x000fe20000000f00 */
[----:B------:R-:W-:Y:S06]  /*1810*/  @!P0 BRA `(.L_x_28) ;  /* 0x0000000000348947 */ /* 0x000fec0003800000 */
[----:B------:R-:W-:-:S13]  /*1820*/  FSETP.GTU.FTZ.AND P0, PT, |R16|, +INF , PT ;  /* 0x7f8000001000780b */ /* 0x000fda0003f1c200 */
[----:B------:R-:W-:Y:S01]  /*1830*/  @P0 FADD.FTZ R21, R16, 1 ;  /* 0x3f80000010150421 */ /* 0x000fe20000010000 */
[----:B------:R-:W-:Y:S06]  /*1840*/  @P0 BRA `(.L_x_28) ;  /* 0x0000000000280947 */ /* 0x000fec0003800000 */
[----:B------:R-:W-:-:S13]  /*1850*/  FSETP.NEU.FTZ.AND P0, PT, |R16|, +INF , PT ;  /* 0x7f8000001000780b */ /* 0x000fda0003f1d200 */
[----:B------:R-:W-:-:S04]  /*1860*/  @P0 FFMA R24, R16, 1.84467440737095516160e+19, RZ ;  /* 0x5f80000010180823 */ /* 0x000fc800000000ff */
[----:B------:R-:W0:Y:S02]  /*1870*/  @P0 MUFU.RSQ R21, R24 ;  /* 0x0000001800150308 */ /* 0x000e240000001400 */
[----:B0-----:R-:W-:Y:S01]  /*1880*/  @P0 FMUL.FTZ R17, R24, R21 ;  /* 0x0000001518110220 */ /* 0x001fe20000410000 */
[----:B------:R-:W-:Y:S01]  /*1890*/  @P0 FMUL.FTZ R20, R21, 0.5 ;  /* 0x3f00000015140820 */ /* 0x000fe20000410000 */
[----:B------:R-:W-:Y:S02]  /*18a0*/  @!P0 IMAD.MOV.U32 R21, RZ, RZ, R16 ;  /* 0x000000ffff158224 */ /* 0x000fe400078e0010 */
[----:B------:R-:W-:-:S04]  /*18b0*/  @P0 FADD.FTZ R23, -R17, -RZ ;  /* 0x800000ff11170221 */ /* 0x000fc80000010100 */
[----:B------:R-:W-:-:S04]  /*18c0*/  @P0 FFMA R26, R17, R23, R24 ;  /* 0x00000017111a0223 */ /* 0x000fc80000000018 */
[----:B------:R-:W-:-:S04]  /*18d0*/  @P0 FFMA R20, R26, R20, R17 ;  /* 0x000000141a140223 */ /* 0x000fc80000000011 */
[----:B------:R-:W-:-:S07]  /*18e0*/  @P0 FMUL.FTZ R21, R20, 2.3283064365386962891e-10 ;  /* 0x2f80000014150820 */ /* 0x000fce0000410000 */
.L_x_28:
[----:B------:R-:W-:Y:S01]  /*18f0*/  HFMA2 R17, -RZ, RZ, 0, 0 ;  /* 0x00000000ff117431 */ /* 0x000fe200000001ff */
[----:B------:R-:W-:-:S04]  /*1900*/  MOV R16, R19 ;  /* 0x0000001300107202 */ /* 0x000fc80000000f00 */
[----:B------:R-:W-:Y:S05]  /*1910*/  RET.REL.NODEC R16 `(_Z12tauSelectionPfPbS0_S_iiii) ;  /* 0xffffffe410b87950 */ /* 0x000fea0003c3ffff */
.L_x_29:
[----:B------:R-:W-:-:S00]  /*1920*/  BRA `(.L_x_29) ;  /* 0xfffffffc00fc7947 */ /* 0x000fc0000383ffff */
[----:B------:R-:W-:-:S00]  /*1930*/  NOP ;  /* 0x0000000000007918 */ /* 0x000fc00000000000 */
        /* <DEDUP_REMOVED lines=12> */
.L_x_30:


//--------------------- .nv.shared.reserved.0     --------------------------
	.section	.nv.shared.reserved.0,"aw",@nobits
	.weak		__nv_reservedSMEM_offset_0_alias
	.size		__nv_reservedSMEM_offset_0_alias, 0, 64
	.other		__nv_reservedSMEM_offset_0_alias,@"STO_CUDA_RESERVED_SHARED STV_DEFAULT"
__nv_reservedSMEM_offset_0_alias:
	.zero		0
	.zero		64


//--------------------- .nv.constant0._Z12tauSelectionPfPbS0_S_iiii --------------------------
	.section	.nv.constant0._Z12tauSelectionPfPbS0_S_iiii,"a",@progbits
	.sectionflags	@""
	.align	4
.nv.constant0._Z12tauSelectionPfPbS0_S_iiii:
	.zero		944


//--------------------- SYMBOLS --------------------------

	.type		.nv.reservedSmem.offset0,@object
	.size		.nv.reservedSmem.offset0,0x4
